	.headerflags	@"EF_CUDA_TEXMODE_UNIFIED EF_CUDA_64BIT_ADDRESS EF_CUDA_ACCELERATORS EF_CUDA_SM90 EF_CUDA_VIRTUAL_SM(EF_CUDA_SM90)"
	.elftype	@"ET_EXEC"


//--------------------- .nv.info                  --------------------------
	.section	.nv.info,"",@"SHT_CUDA_INFO"
	.align	4


	//----- nvinfo : EIATTR_REGCOUNT
	.align		4
        /*0000*/ 	.byte	0x04, 0x2f
        /*0002*/ 	.short	(.L_1 - .L_0)
	.align		4
.L_0:
        /*0004*/ 	.word	index@(triton_poi_fused_convolution_leaky_relu_0)
        /*0008*/ 	.word	0x0000000e


	//----- nvinfo : EIATTR_MIN_STACK_SIZE
	.align		4
.L_1:
        /*000c*/ 	.byte	0x04, 0x12
        /*000e*/ 	.short	(.L_3 - .L_2)
	.align		4
.L_2:
        /*0010*/ 	.word	index@(triton_poi_fused_convolution_leaky_relu_0)
        /*0014*/ 	.word	0x00000000


	//----- nvinfo : EIATTR_FRAME_SIZE
	.align		4
.L_3:
        /*0018*/ 	.byte	0x04, 0x11
        /*001a*/ 	.short	(.L_5 - .L_4)
	.align		4
.L_4:
        /*001c*/ 	.word	index@(triton_poi_fused_convolution_leaky_relu_0)
        /*0020*/ 	.word	0x00000000


	//----- nvinfo : EIATTR_MIN_STACK_SIZE
	.align		4
.L_5:
        /*0024*/ 	.byte	0x04, 0x12
        /*0026*/ 	.short	(.L_7 - .L_6)
	.align		4
.L_6:
        /*0028*/ 	.word	index@(triton_poi_fused_convolution_leaky_relu_0)
        /*002c*/ 	.word	0x00000000
.L_7:


//--------------------- .nv.info.triton_poi_fused_convolution_leaky_relu_0 --------------------------
	.section	.nv.info.triton_poi_fused_convolution_leaky_relu_0,"",@"SHT_CUDA_INFO"
	.sectionflags	@""
	.align	4


	//----- nvinfo : EIATTR_CUDA_API_VERSION
	.align		4
        /*0000*/ 	.byte	0x04, 0x37
        /*0002*/ 	.short	(.L_9 - .L_8)
.L_8:
        /*0004*/ 	.word	0x0000007c


	//----- nvinfo : EIATTR_KPARAM_INFO
	.align		4
.L_9:
        /*0008*/ 	.byte	0x04, 0x17
        /*000a*/ 	.short	(.L_11 - .L_10)
.L_10:
        /*000c*/ 	.word	0x00000000
        /*0010*/ 	.short	0x0003
        /*0012*/ 	.short	0x0018
        /*0014*/ 	.byte	0x00, 0xf0, 0x11, 0x00


	//----- nvinfo : EIATTR_KPARAM_INFO
	.align		4
.L_11:
        /*0018*/ 	.byte	0x04, 0x17
        /*001a*/ 	.short	(.L_13 - .L_12)
.L_12:
        /*001c*/ 	.word	0x00000000
        /*0020*/ 	.short	0x0002
        /*0022*/ 	.short	0x0010
        /*0024*/ 	.byte	0x00, 0xf4, 0x21, 0x00


	//----- nvinfo : EIATTR_KPARAM_INFO
	.align		4
.L_13:
        /*0028*/ 	.byte	0x04, 0x17
        /*002a*/ 	.short	(.L_15 - .L_14)
.L_14:
        /*002c*/ 	.word	0x00000000
        /*0030*/ 	.short	0x0001
        /*0032*/ 	.short	0x0008
        /*0034*/ 	.byte	0x00, 0xf4, 0x21, 0x00


	//----- nvinfo : EIATTR_KPARAM_INFO
	.align		4
.L_15:
        /*0038*/ 	.byte	0x04, 0x17
        /*003a*/ 	.short	(.L_17 - .L_16)
.L_16:
        /*003c*/ 	.word	0x00000000
        /*0040*/ 	.short	0x0000
        /*0042*/ 	.short	0x0000
        /*0044*/ 	.byte	0x00, 0xf4, 0x21, 0x00


	//----- nvinfo : EIATTR_SPARSE_MMA_MASK
	.align		4
.L_17:
        /*0048*/ 	.byte	0x03, 0x50
        /*004a*/ 	.short	0x0000


	//----- nvinfo : EIATTR_MAXREG_COUNT
	.align		4
        /*004c*/ 	.byte	0x03, 0x1b
        /*004e*/ 	.short	0x00ff


	//----- nvinfo : EIATTR_EXIT_INSTR_OFFSETS
	.align		4
        /*0050*/ 	.byte	0x04, 0x1c
        /*0052*/ 	.short	(.L_19 - .L_18)


	//   ....[0]....
.L_18:
        /*0054*/ 	.word	0x000001d0


	//----- nvinfo : EIATTR_REQNTID
	.align		4
.L_19:
        /*0058*/ 	.byte	0x04, 0x10
        /*005a*/ 	.short	(.L_21 - .L_20)
.L_20:
        /*005c*/ 	.word	0x00000080
        /*0060*/ 	.word	0x00000001
        /*0064*/ 	.word	0x00000001


	//----- nvinfo : EIATTR_CBANK_PARAM_SIZE
	.align		4
.L_21:
        /*0068*/ 	.byte	0x03, 0x19
        /*006a*/ 	.short	0x001c


	//----- nvinfo : EIATTR_PARAM_CBANK
	.align		4
        /*006c*/ 	.byte	0x04, 0x0a
        /*006e*/ 	.short	(.L_23 - .L_22)
	.align		4
.L_22:
        /*0070*/ 	.word	index@(.nv.constant0.triton_poi_fused_convolution_leaky_relu_0)
        /*0074*/ 	.short	0x0210
        /*0076*/ 	.short	0x001c


	//----- nvinfo : EIATTR_SW_WAR
	.align		4
.L_23:
        /*0078*/ 	.byte	0x04, 0x36
        /*007a*/ 	.short	(.L_25 - .L_24)
.L_24:
        /*007c*/ 	.word	0x00000008
.L_25:


//--------------------- .nv.callgraph             --------------------------
	.section	.nv.callgraph,"",@"SHT_CUDA_CALLGRAPH"
	.align	4
	.sectionentsize	8
	.align		4
        /*0000*/ 	.word	0x00000000
	.align		4
        /*0004*/ 	.word	0xffffffff
	.align		4
        /*0008*/ 	.word	0x00000000
	.align		4
        /*000c*/ 	.word	0xfffffffe
	.align		4
        /*0010*/ 	.word	0x00000000
	.align		4
        /*0014*/ 	.word	0xfffffffd
	.align		4
        /*0018*/ 	.word	0x00000000
	.align		4
        /*001c*/ 	.word	0xfffffffc


//--------------------- .text.triton_poi_fused_convolution_leaky_relu_0 --------------------------
	.section	.text.triton_poi_fused_convolution_leaky_relu_0,"ax",@progbits
	.align	128
        .global         triton_poi_fused_convolution_leaky_relu_0
        .type           triton_poi_fused_convolution_leaky_relu_0,@function
        .size           triton_poi_fused_convolution_leaky_relu_0,(.L_x_1 - triton_poi_fused_convolution_leaky_relu_0)
        .other          triton_poi_fused_convolution_leaky_relu_0,@"STO_CUDA_ENTRY STV_DEFAULT"
triton_poi_fused_convolution_leaky_relu_0:
.text.triton_poi_fused_convolution_leaky_relu_0:
[----:B------:R-:W-:Y:S01]  /*0000*/  LDC R1, c[0x0][0x28] ;  /* 0x00000a00ff017b82 */ /* 0x000fe20000000800 */
[----:B------:R-:W1:Y:S07]  /*0010*/  S2R R0, SR_TID.X ;  /* 0x0000000000007919 */ /* 0x000e6e0000002100 */
[----:B------:R-:W2:Y:S01]  /*0020*/  LDC.64 R4, c[0x0][0x218] ;  /* 0x00008600ff047b82 */ /* 0x000ea20000000a00 */
[----:B------:R-:W-:Y:S01]  /*0030*/  ULDC.64 UR4, c[0x0][0x208] ;  /* 0x0000820000047ab9 */ /* 0x000fe20000000a00 */
[----:B------:R-:W-:Y:S01]  /*0040*/  ULDC.64 UR6, c[0x0][0x220] ;  /* 0x0000880000067ab9 */ /* 0x000fe20000000a00 */
[----:B------:R-:W3:Y:S01]  /*0050*/  S2R R7, SR_CTAID.X ;  /* 0x0000000000077919 */ /* 0x000ee20000002500 */
[----:B-1----:R-:W-:-:S02]  /*0060*/  LOP3.LUT R0, R0, 0x7f, RZ, 0xc0, !PT ;  /* 0x0000007f00007812 */ /* 0x002fc400078ec0ff */
[----:B---3--:R-:W-:-:S03]  /*0070*/  SHF.R.S32.HI R2, RZ, 0x18, R7 ;  /* 0x00000018ff027819 */ /* 0x008fc60000011407 */
[----:B------:R-:W-:Y:S01]  /*0080*/  IMAD R7, R7, 0x80, R0 ;  /* 0x0000008007077824 */ /* 0x000fe200078e0200 */
[----:B------:R-:W-:Y:S02]  /*0090*/  SGXT R0, R2, 0x1 ;  /* 0x000000010200781a */ /* 0x000fe40000000200 */
[----:B------:R-:W1:Y:S02]  /*00a0*/  LDC.64 R2, c[0x0][0x210] ;  /* 0x00008400ff027b82 */ /* 0x000e640000000a00 */
[----:B------:R-:W-:-:S04]  /*00b0*/  LEA.HI R0, R0, R7, RZ, 0x4 ;  /* 0x0000000700007211 */ /* 0x000fc800078f20ff */
[--C-:B------:R-:W-:Y:S02]  /*00c0*/  SHF.R.S32.HI R6, RZ, 0x4, R0.reuse ;  /* 0x00000004ff067819 */ /* 0x100fe40000011400 */
[----:B------:R-:W-:-:S04]  /*00d0*/  SHF.R.S32.HI R9, RZ, 0x1f, R0 ;  /* 0x0000001fff097819 */ /* 0x000fc80000011400 */
[----:B------:R-:W-:-:S04]  /*00e0*/  LEA.HI R9, R9, R6, RZ, 0x7 ;  /* 0x0000000609097211 */ /* 0x000fc800078f38ff */
[----:B------:R-:W-:-:S05]  /*00f0*/  LOP3.LUT R9, R9, 0xffffff80, RZ, 0xc0, !PT ;  /* 0xffffff8009097812 */ /* 0x000fca00078ec0ff */
[----:B------:R-:W-:Y:S02]  /*0100*/  IMAD.IADD R9, R6, 0x1, -R9 ;  /* 0x0000000106097824 */ /* 0x000fe400078e0a09 */
[----:B-1----:R-:W-:-:S04]  /*0110*/  IMAD.WIDE R2, R7, 0x4, R2 ;  /* 0x0000000407027825 */ /* 0x002fc800078e0202 */
[----:B--2---:R-:W-:Y:S01]  /*0120*/  IMAD.WIDE R4, R9, 0x4, R4 ;  /* 0x0000000409047825 */ /* 0x004fe200078e0204 */
[----:B------:R-:W2:Y:S05]  /*0130*/  LDG.E R0, desc[UR4][R2.64] ;  /* 0x0000000402007981 */ /* 0x000eaa000c1e1900 */
[----:B------:R-:W2:Y:S01]  /*0140*/  LDG.E.EL R5, desc[UR4][R4.64] ;  /* 0x0000000404057981 */ /* 0x000ea2000c2e1900 */
[----:B------:R-:W-:-:S04]  /*0150*/  IADD3 R6, P1, R7, UR6, RZ ;  /* 0x0000000607067c10 */ /* 0x000fc8000ff3e0ff */
[----:B------:R-:W-:Y:S02]  /*0160*/  LEA.HI.X.SX32 R7, R7, UR7, 0x1, P1 ;  /* 0x0000000707077c11 */ /* 0x000fe400088f0eff */
[C---:B--2---:R-:W-:Y:S01]  /*0170*/  FSETP.GT.AND P0, PT, R0.reuse, -R5, PT ;  /* 0x800000050000720b */ /* 0x044fe20003f04000 */
[----:B------:R-:W-:-:S03]  /*0180*/  FADD R9, R0, R5 ;  /* 0x0000000500097221 */ /* 0x000fc60000000000 */
[----:B------:R-:W-:-:S05]  /*0190*/  SEL R11, RZ, 0x1, !P0 ;  /* 0x00000001ff0b7807 */ /* 0x000fca0004000000 */
[----:B------:R-:W-:Y:S04]  /*01a0*/  STG.E.U8 desc[UR4][R6.64], R11 ;  /* 0x0000000b06007986 */ /* 0x000fe8000c101104 */
[----:B------:R-:W-:-:S05]  /*01b0*/  @!P0 FMUL R9, R9, 0.10000000149011611938 ;  /* 0x3dcccccd09098820 */ /* 0x000fca0000400000 */
[----:B------:R-:W-:Y:S01]  /*01c0*/  STG.E desc[UR4][R2.64], R9 ;  /* 0x0000000902007986 */ /* 0x000fe2000c101904 */
[----:B------:R-:W-:Y:S05]  /*01d0*/  EXIT ;  /* 0x000000000000794d */ /* 0x000fea0003800000 */
.L_x_0:
[----:B------:R-:W-:-:S00]  /*01e0*/  BRA `(.L_x_0) ;  /* 0xfffffffc00fc7947 */ /* 0x000fc0000383ffff */
[----:B------:R-:W-:-:S00]  /*01f0*/  NOP ;  /* 0x0000000000007918 */ /* 0x000fc00000000000 */
        /* <DEDUP_REMOVED lines=8> */
.L_x_1:


//--------------------- .nv.constant0.triton_poi_fused_convolution_leaky_relu_0 --------------------------
	.section	.nv.constant0.triton_poi_fused_convolution_leaky_relu_0,"a",@progbits
	.sectionflags	@""
	.align	4
.nv.constant0.triton_poi_fused_convolution_leaky_relu_0:
	.zero		556
